	.headerflags	@"EF_CUDA_TEXMODE_UNIFIED EF_CUDA_64BIT_ADDRESS EF_CUDA_ACCELERATORS EF_CUDA_SM90 EF_CUDA_VIRTUAL_SM(EF_CUDA_SM90)"
	.elftype	@"ET_EXEC"


//--------------------- .nv.info                  --------------------------
	.section	.nv.info,"",@"SHT_CUDA_INFO"
	.align	4


	//----- nvinfo : EIATTR_REGCOUNT
	.align		4
        /*0000*/ 	.byte	0x04, 0x2f
        /*0002*/ 	.short	(.L_2 - .L_1)
	.align		4
.L_1:
        /*0004*/ 	.word	index@(triton_poi_fused_argmax_nll_loss2d_forward_1)
        /*0008*/ 	.word	0x00000012


	//----- nvinfo : EIATTR_MIN_STACK_SIZE
	.align		4
.L_2:
        /*000c*/ 	.byte	0x04, 0x12
        /*000e*/ 	.short	(.L_4 - .L_3)
	.align		4
.L_3:
        /*0010*/ 	.word	index@(triton_poi_fused_argmax_nll_loss2d_forward_1)
        /*0014*/ 	.word	0x00000000


	//----- nvinfo : EIATTR_FRAME_SIZE
	.align		4
.L_4:
        /*0018*/ 	.byte	0x04, 0x11
        /*001a*/ 	.short	(.L_6 - .L_5)
	.align		4
.L_5:
        /*001c*/ 	.word	index@(triton_poi_fused_argmax_nll_loss2d_forward_1)
        /*0020*/ 	.word	0x00000000


	//----- nvinfo : EIATTR_MIN_STACK_SIZE
	.align		4
.L_6:
        /*0024*/ 	.byte	0x04, 0x12
        /*0026*/ 	.short	(.L_8 - .L_7)
	.align		4
.L_7:
        /*0028*/ 	.word	index@(triton_poi_fused_argmax_nll_loss2d_forward_1)
        /*002c*/ 	.word	0x00000000
.L_8:


//--------------------- .nv.info.triton_poi_fused_argmax_nll_loss2d_forward_1 --------------------------
	.section	.nv.info.triton_poi_fused_argmax_nll_loss2d_forward_1,"",@"SHT_CUDA_INFO"
	.sectionflags	@""
	.align	4


	//----- nvinfo : EIATTR_CUDA_API_VERSION
	.align		4
        /*0000*/ 	.byte	0x04, 0x37
        /*0002*/ 	.short	(.L_10 - .L_9)
.L_9:
        /*0004*/ 	.word	0x0000007c


	//----- nvinfo : EIATTR_KPARAM_INFO
	.align		4
.L_10:
        /*0008*/ 	.byte	0x04, 0x17
        /*000a*/ 	.short	(.L_12 - .L_11)
.L_11:
        /*000c*/ 	.word	0x00000000
        /*0010*/ 	.short	0x0003
        /*0012*/ 	.short	0x0018
        /*0014*/ 	.byte	0x00, 0xf0, 0x11, 0x00


	//----- nvinfo : EIATTR_KPARAM_INFO
	.align		4
.L_12:
        /*0018*/ 	.byte	0x04, 0x17
        /*001a*/ 	.short	(.L_14 - .L_13)
.L_13:
        /*001c*/ 	.word	0x00000000
        /*0020*/ 	.short	0x0002
        /*0022*/ 	.short	0x0010
        /*0024*/ 	.byte	0x00, 0xf4, 0x21, 0x00


	//----- nvinfo : EIATTR_KPARAM_INFO
	.align		4
.L_14:
        /*0028*/ 	.byte	0x04, 0x17
        /*002a*/ 	.short	(.L_16 - .L_15)
.L_15:
        /*002c*/ 	.word	0x00000000
        /*0030*/ 	.short	0x0001
        /*0032*/ 	.short	0x0008
        /*0034*/ 	.byte	0x00, 0xf4, 0x21, 0x00


	//----- nvinfo : EIATTR_KPARAM_INFO
	.align		4
.L_16:
        /*0038*/ 	.byte	0x04, 0x17
        /*003a*/ 	.short	(.L_18 - .L_17)
.L_17:
        /*003c*/ 	.word	0x00000000
        /*0040*/ 	.short	0x0000
        /*0042*/ 	.short	0x0000
        /*0044*/ 	.byte	0x00, 0xf4, 0x21, 0x00


	//----- nvinfo : EIATTR_SPARSE_MMA_MASK
	.align		4
.L_18:
        /*0048*/ 	.byte	0x03, 0x50
        /*004a*/ 	.short	0x0000


	//----- nvinfo : EIATTR_MAXREG_COUNT
	.align		4
        /*004c*/ 	.byte	0x03, 0x1b
        /*004e*/ 	.short	0x00ff


	//----- nvinfo : EIATTR_EXIT_INSTR_OFFSETS
	.align		4
        /*0050*/ 	.byte	0x04, 0x1c
        /*0052*/ 	.short	(.L_20 - .L_19)


	//   ....[0]....
.L_19:
        /*0054*/ 	.word	0x00000710


	//   ....[1]....
        /*0058*/ 	.word	0x00000730


	//----- nvinfo : EIATTR_REQNTID
	.align		4
.L_20:
        /*005c*/ 	.byte	0x04, 0x10
        /*005e*/ 	.short	(.L_22 - .L_21)
.L_21:
        /*0060*/ 	.word	0x00000020
        /*0064*/ 	.word	0x00000001
        /*0068*/ 	.word	0x00000001


	//----- nvinfo : EIATTR_CBANK_PARAM_SIZE
	.align		4
.L_22:
        /*006c*/ 	.byte	0x03, 0x19
        /*006e*/ 	.short	0x001c


	//----- nvinfo : EIATTR_PARAM_CBANK
	.align		4
        /*0070*/ 	.byte	0x04, 0x0a
        /*0072*/ 	.short	(.L_24 - .L_23)
	.align		4
.L_23:
        /*0074*/ 	.word	index@(.nv.constant0.triton_poi_fused_argmax_nll_loss2d_forward_1)
        /*0078*/ 	.short	0x0210
        /*007a*/ 	.short	0x001c


	//----- nvinfo : EIATTR_SW_WAR
	.align		4
.L_24:
        /*007c*/ 	.byte	0x04, 0x36
        /*007e*/ 	.short	(.L_26 - .L_25)
.L_25:
        /*0080*/ 	.word	0x00000008
.L_26:


//--------------------- .nv.callgraph             --------------------------
	.section	.nv.callgraph,"",@"SHT_CUDA_CALLGRAPH"
	.align	4
	.sectionentsize	8
	.align		4
        /*0000*/ 	.word	0x00000000
	.align		4
        /*0004*/ 	.word	0xffffffff
	.align		4
        /*0008*/ 	.word	0x00000000
	.align		4
        /*000c*/ 	.word	0xfffffffe
	.align		4
        /*0010*/ 	.word	0x00000000
	.align		4
        /*0014*/ 	.word	0xfffffffd
	.align		4
        /*0018*/ 	.word	0x00000000
	.align		4
        /*001c*/ 	.word	0xfffffffc


//--------------------- .nv.constant4             --------------------------
	.section	.nv.constant4,"a",@progbits
	.align	8
	.align		8
.nv.constant4:
        /*0000*/ 	.dword	_$_str


//--------------------- .text.triton_poi_fused_argmax_nll_loss2d_forward_1 --------------------------
	.section	.text.triton_poi_fused_argmax_nll_loss2d_forward_1,"ax",@progbits
	.sectionflags	@"SHF_BARRIERS=1"
	.align	128
        .global         triton_poi_fused_argmax_nll_loss2d_forward_1
        .type           triton_poi_fused_argmax_nll_loss2d_forward_1,@function
        .size           triton_poi_fused_argmax_nll_loss2d_forward_1,(.L_x_1 - triton_poi_fused_argmax_nll_loss2d_forward_1)
        .other          triton_poi_fused_argmax_nll_loss2d_forward_1,@"STO_CUDA_ENTRY STV_DEFAULT"
triton_poi_fused_argmax_nll_loss2d_forward_1:
.text.triton_poi_fused_argmax_nll_loss2d_forward_1:
[----:B------:R-:W0:Y:S02]  /*0000*/  LDC R1, c[0x0][0x28] ;  /* 0x00000a00ff017b82 */ /* 0x000e240000000800 */
[----:B------:R-:W1:Y:S01]  /*0010*/  S2R R15, SR_TID.X ;  /* 0x00000000000f7919 */ /* 0x000e620000002100 */
[----:B------:R-:W2:Y:S01]  /*0020*/  LDC.64 R2, c[0x0][0x210] ;  /* 0x00008400ff027b82 */ /* 0x000ea20000000a00 */
[----:B------:R-:W-:Y:S01]  /*0030*/  IMAD.MOV.U32 R6, RZ, RZ, RZ ;  /* 0x000000ffff067224 */ /* 0x000fe200078e00ff */
[----:B------:R-:W-:Y:S01]  /*0040*/  ULDC.64 UR4, c[0x0][0x208] ;  /* 0x0000820000047ab9 */ /* 0x000fe20000000a00 */
[----:B------:R-:W3:Y:S01]  /*0050*/  S2R R5, SR_CTAID.X ;  /* 0x0000000000057919 */ /* 0x000ee20000002500 */
[----:B------:R-:W-:Y:S02]  /*0060*/  CS2R R8, SRZ ;  /* 0x0000000000087805 */ /* 0x000fe4000001ff00 */
[----:B------:R-:W-:Y:S02]  /*0070*/  CS2R R10, SRZ ;  /* 0x00000000000a7805 */ /* 0x000fe4000001ff00 */
[----:B------:R-:W-:Y:S01]  /*0080*/  CS2R R12, SRZ ;  /* 0x00000000000c7805 */ /* 0x000fe2000001ff00 */
[----:B------:R-:W-:Y:S01]  /*0090*/  IMAD.MOV.U32 R14, RZ, RZ, RZ ;  /* 0x000000ffff0e7224 */ /* 0x000fe200078e00ff */
[----:B------:R-:W-:Y:S01]  /*00a0*/  ULDC.64 UR6, c[0x0][0x218] ;  /* 0x0000860000067ab9 */ /* 0x000fe20000000a00 */
[----:B-1----:R-:W-:-:S05]  /*00b0*/  LOP3.LUT R0, R15, 0xf, RZ, 0xc0, !PT ;  /* 0x0000000f0f007812 */ /* 0x002fca00078ec0ff */
[----:B---3--:R-:W-:Y:S02]  /*00c0*/  IMAD R0, R5, 0x10, R0 ;  /* 0x0000001005007824 */ /* 0x008fe400078e0200 */
[----:B------:R-:W1:Y:S02]  /*00d0*/  LDC.64 R4, c[0x0][0x218] ;  /* 0x00008600ff047b82 */ /* 0x000e640000000a00 */
[C---:B------:R-:W-:Y:S01]  /*00e0*/  IMAD.SHL.U32 R7, R0.reuse, 0x4, RZ ;  /* 0x0000000400077824 */ /* 0x040fe200078e00ff */
[----:B------:R-:W-:-:S03]  /*00f0*/  ISETP.GE.AND P3, PT, R0, 0x10, PT ;  /* 0x000000100000780c */ /* 0x000fc60003f66270 */
[----:B--2---:R-:W-:-:S10]  /*0100*/  IMAD.WIDE R2, R7, 0x4, R2 ;  /* 0x0000000407027825 */ /* 0x004fd400078e0202 */
[----:B------:R-:W2:Y:S04]  /*0110*/  @!P3 LDG.E.EL R6, desc[UR4][R2.64] ;  /* 0x000000040206b981 */ /* 0x000ea8000c2e1900 */
[----:B------:R-:W3:Y:S04]  /*0120*/  @!P3 LDG.E.EL R9, desc[UR4][R2.64+0x4] ;  /* 0x000004040209b981 */ /* 0x000ee8000c2e1900 */
[----:B------:R-:W4:Y:S04]  /*0130*/  @!P3 LDG.E.EL R8, desc[UR4][R2.64+0x8] ;  /* 0x000008040208b981 */ /* 0x000f28000c2e1900 */
[----:B------:R5:W4:Y:S01]  /*0140*/  @!P3 LDG.E.EL R10, desc[UR4][R2.64+0xc] ;  /* 0x00000c04020ab981 */ /* 0x000b22000c2e1900 */
[----:B-1----:R-:W-:-:S05]  /*0150*/  IMAD.WIDE R4, R7, 0x4, R4 ;  /* 0x0000000407047825 */ /* 0x002fca00078e0204 */
[----:B------:R-:W4:Y:S04]  /*0160*/  @!P3 LDG.E.EL R11, desc[UR4][R4.64] ;  /* 0x00000004040bb981 */ /* 0x000f28000c2e1900 */
[----:B------:R-:W4:Y:S04]  /*0170*/  @!P3 LDG.E.EL R12, desc[UR4][R4.64+0x4] ;  /* 0x00000404040cb981 */ /* 0x000f28000c2e1900 */
[----:B------:R-:W4:Y:S04]  /*0180*/  @!P3 LDG.E.EL R13, desc[UR4][R4.64+0x8] ;  /* 0x00000804040db981 */ /* 0x000f28000c2e1900 */
[----:B------:R1:W4:Y:S01]  /*0190*/  @!P3 LDG.E.EL R14, desc[UR4][R4.64+0xc] ;  /* 0x00000c04040eb981 */ /* 0x000322000c2e1900 */
[----:B------:R-:W-:Y:S01]  /*01a0*/  BAR.SYNC.DEFER_BLOCKING 0x0 ;  /* 0x0000000000007b1d */ /* 0x000fe20000010000 */
[----:B--2---:R-:W-:-:S04]  /*01b0*/  FSETP.NAN.AND P0, PT, R6, R6, PT ;  /* 0x000000060600720b */ /* 0x004fc80003f08000 */
[CC--:B---3--:R-:W-:Y:S02]  /*01c0*/  FSETP.NUM.AND P1, PT, R9.reuse, R9.reuse, P0 ;  /* 0x000000090900720b */ /* 0x0c8fe40000727000 */
[-C--:B------:R-:W-:Y:S02]  /*01d0*/  FSETP.NAN.AND P2, PT, R9, R9.reuse, P0 ;  /* 0x000000090900720b */ /* 0x080fe40000748000 */
[CC--:B------:R-:W-:Y:S02]  /*01e0*/  FSETP.GT.OR P0, PT, R6.reuse, R9.reuse, P1 ;  /* 0x000000090600720b */ /* 0x0c0fe40000f04400 */
[----:B------:R-:W-:-:S04]  /*01f0*/  FSETP.EQ.OR P2, PT, R6, R9, P2 ;  /* 0x000000090600720b */ /* 0x000fc80001742400 */
[----:B------:R-:W-:-:S04]  /*0200*/  PLOP3.LUT P0, PT, P0, P2, PT, 0xa8, 0x0 ;  /* 0x000000000000781c */ /* 0x000fc80000705570 */
[----:B------:R-:W-:Y:S02]  /*0210*/  FSEL R9, R6, R9, P0 ;  /* 0x0000000906097208 */ /* 0x000fe40000000000 */
[----:B-----5:R-:W-:Y:S02]  /*0220*/  SEL R3, RZ, 0x1, P0 ;  /* 0x00000001ff037807 */ /* 0x020fe40000000000 */
[----:B------:R-:W-:-:S04]  /*0230*/  FSETP.NAN.AND P1, PT, R9, R9, PT ;  /* 0x000000090900720b */ /* 0x000fc80003f28000 */
[CC--:B----4-:R-:W-:Y:S02]  /*0240*/  FSETP.NUM.AND P2, PT, R8.reuse, R8.reuse, P1 ;  /* 0x000000080800720b */ /* 0x0d0fe40000f47000 */
[-C--:B------:R-:W-:Y:S02]  /*0250*/  FSETP.NAN.AND P1, PT, R8, R8.reuse, P1 ;  /* 0x000000080800720b */ /* 0x080fe40000f28000 */
[CC--:B------:R-:W-:Y:S02]  /*0260*/  FSETP.GT.OR P2, PT, R9.reuse, R8.reuse, P2 ;  /* 0x000000080900720b */ /* 0x0c0fe40001744400 */
[----:B------:R-:W-:-:S04]  /*0270*/  FSETP.EQ.OR P1, PT, R9, R8, P1 ;  /* 0x000000080900720b */ /* 0x000fc80000f22400 */
[----:B------:R-:W-:-:S04]  /*0280*/  PLOP3.LUT P1, PT, P2, P1, PT, 0xa8, 0x0 ;  /* 0x000000000000781c */ /* 0x000fc80001723570 */
[----:B------:R-:W-:Y:S02]  /*0290*/  FSEL R9, R9, R8, P1 ;  /* 0x0000000809097208 */ /* 0x000fe40000800000 */
[----:B------:R-:W-:Y:S02]  /*02a0*/  SEL R3, R3, 0x2, P1 ;  /* 0x0000000203037807 */ /* 0x000fe40000800000 */
[----:B------:R-:W-:Y:S02]  /*02b0*/  FSETP.NAN.AND P0, PT, R9, R9, PT ;  /* 0x000000090900720b */ /* 0x000fe40003f08000 */
[-C--:B------:R-:W-:Y:S02]  /*02c0*/  FSETP.NAN.AND P1, PT, R10, R10.reuse, PT ;  /* 0x0000000a0a00720b */ /* 0x080fe40003f28000 */
[----:B-1----:R-:W-:Y:S02]  /*02d0*/  SEL R4, R3, 0x3, P0 ;  /* 0x0000000303047807 */ /* 0x002fe40000000000 */
[----:B------:R-:W-:-:S02]  /*02e0*/  FSETP.NEU.AND P2, PT, R9, R10, PT ;  /* 0x0000000a0900720b */ /* 0x000fc40003f4d000 */
[----:B------:R-:W-:-:S04]  /*02f0*/  SEL R4, R4, 0x3, P1 ;  /* 0x0000000304047807 */ /* 0x000fc80000800000 */
[----:B------:R-:W-:Y:S02]  /*0300*/  SEL R4, R3, R4, !P2 ;  /* 0x0000000403047207 */ /* 0x000fe40005000000 */
[----:B------:R-:W-:Y:S02]  /*0310*/  FSETP.GT.AND P2, PT, R9, R10, PT ;  /* 0x0000000a0900720b */ /* 0x000fe40003f44000 */
[----:B------:R-:W-:-:S04]  /*0320*/  @P0 SEL R4, R4, R3, P1 ;  /* 0x0000000304040207 */ /* 0x000fc80000800000 */
[----:B------:R-:W-:-:S04]  /*0330*/  SEL R4, R3, R4, P2 ;  /* 0x0000000403047207 */ /* 0x000fc80001000000 */
[----:B------:R-:W-:Y:S02]  /*0340*/  LOP3.LUT R4, R4, R7, RZ, 0xfc, !PT ;  /* 0x0000000704047212 */ /* 0x000fe400078efcff */
[----:B------:R-:W-:Y:S02]  /*0350*/  SHF.R.S32.HI R7, RZ, 0x1f, R7 ;  /* 0x0000001fff077819 */ /* 0x000fe40000011407 */
[----:B------:R-:W-:-:S04]  /*0360*/  LEA R2, P0, R4, UR6, 0x2 ;  /* 0x0000000604027c11 */ /* 0x000fc8000f8010ff */
[----:B------:R-:W-:Y:S01]  /*0370*/  LEA.HI.X R3, R4, UR7, R7, 0x2, P0 ;  /* 0x0000000704037c11 */ /* 0x000fe200080f1407 */
[----:B------:R-:W-:-:S06]  /*0380*/  IMAD.MOV.U32 R4, RZ, RZ, RZ ;  /* 0x000000ffff047224 */ /* 0x000fcc00078e00ff */
[----:B------:R1:W2:Y:S01]  /*0390*/  @!P3 LDG.E.EL R4, desc[UR4][R2.64] ;  /* 0x000000040204b981 */ /* 0x0002a2000c2e1900 */
[----:B------:R-:W-:Y:S01]  /*03a0*/  FMUL R11, R11, 1.4426950216293334961 ;  /* 0x3fb8aa3b0b0b7820 */ /* 0x000fe20000400000 */
[----:B------:R-:W-:Y:S01]  /*03b0*/  FMUL R12, R12, 1.4426950216293334961 ;  /* 0x3fb8aa3b0c0c7820 */ /* 0x000fe20000400000 */
[----:B------:R-:W-:Y:S01]  /*03c0*/  FMUL R13, R13, 1.4426950216293334961 ;  /* 0x3fb8aa3b0d0d7820 */ /* 0x000fe20000400000 */
[----:B------:R-:W-:Y:S02]  /*03d0*/  FMUL R14, R14, 1.4426950216293334961 ;  /* 0x3fb8aa3b0e0e7820 */ /* 0x000fe40000400000 */
[----:B------:R-:W-:Y:S02]  /*03e0*/  FSETP.GEU.AND P0, PT, R11, -126, PT ;  /* 0xc2fc00000b00780b */ /* 0x000fe40003f0e000 */
[----:B------:R-:W-:Y:S02]  /*03f0*/  FSETP.GEU.AND P1, PT, R12, -126, PT ;  /* 0xc2fc00000c00780b */ /* 0x000fe40003f2e000 */
[----:B------:R-:W-:-:S02]  /*0400*/  FSETP.GEU.AND P2, PT, R13, -126, PT ;  /* 0xc2fc00000d00780b */ /* 0x000fc40003f4e000 */
[----:B------:R-:W-:-:S07]  /*0410*/  FSETP.GEU.AND P3, PT, R14, -126, PT ;  /* 0xc2fc00000e00780b */ /* 0x000fce0003f6e000 */
[----:B------:R-:W-:Y:S02]  /*0420*/  @!P0 FMUL R11, R11, 0.5 ;  /* 0x3f0000000b0b8820 */ /* 0x000fe40000400000 */
[----:B------:R-:W-:Y:S02]  /*0430*/  @!P1 FMUL R12, R12, 0.5 ;  /* 0x3f0000000c0c9820 */ /* 0x000fe40000400000 */
[----:B------:R-:W3:Y:S01]  /*0440*/  MUFU.EX2 R5, R11 ;  /* 0x0000000b00057308 */ /* 0x000ee20000000800 */
[----:B------:R-:W-:Y:S01]  /*0450*/  @!P2 FMUL R13, R13, 0.5 ;  /* 0x3f0000000d0da820 */ /* 0x000fe20000400000 */
[----:B------:R-:W-:-:S06]  /*0460*/  @!P3 FMUL R14, R14, 0.5 ;  /* 0x3f0000000e0eb820 */ /* 0x000fcc0000400000 */
[----:B-1----:R-:W1:Y:S01]  /*0470*/  MUFU.EX2 R2, R12 ;  /* 0x0000000c00027308 */ /* 0x002e620000000800 */
[----:B---3--:R-:W-:-:S07]  /*0480*/  @!P0 FMUL R5, R5, R5 ;  /* 0x0000000505058220 */ /* 0x008fce0000400000 */
[----:B------:R-:W3:Y:S01]  /*0490*/  MUFU.EX2 R3, R13 ;  /* 0x0000000d00037308 */ /* 0x000ee20000000800 */
[----:B-1----:R-:W-:-:S07]  /*04a0*/  @!P1 FMUL R2, R2, R2 ;  /* 0x0000000202029220 */ /* 0x002fce0000400000 */
[----:B------:R-:W1:Y:S01]  /*04b0*/  MUFU.EX2 R7, R14 ;  /* 0x0000000e00077308 */ /* 0x000e620000000800 */
[----:B------:R-:W-:Y:S01]  /*04c0*/  FADD R2, R5, R2 ;  /* 0x0000000205027221 */ /* 0x000fe20000000000 */
[----:B------:R-:W-:Y:S02]  /*04d0*/  IMAD.MOV.U32 R5, RZ, RZ, 0x3e055027 ;  /* 0x3e055027ff057424 */ /* 0x000fe400078e00ff */
[----:B---3--:R-:W-:-:S04]  /*04e0*/  @!P2 FMUL R3, R3, R3 ;  /* 0x000000030303a220 */ /* 0x008fc80000400000 */
[----:B------:R-:W-:Y:S01]  /*04f0*/  FADD R2, R2, R3 ;  /* 0x0000000302027221 */ /* 0x000fe20000000000 */
[----:B-1----:R-:W-:-:S04]  /*0500*/  @!P3 FMUL R7, R7, R7 ;  /* 0x000000070707b220 */ /* 0x002fc80000400000 */
[----:B------:R-:W-:-:S05]  /*0510*/  FADD R7, R2, R7 ;  /* 0x0000000702077221 */ /* 0x000fca0000000000 */
[----:B------:R-:W-:-:S13]  /*0520*/  FSETP.GEU.AND P0, PT, R7, 1.175494350822287508e-38, PT ;  /* 0x008000000700780b */ /* 0x000fda0003f0e000 */
[----:B------:R-:W-:-:S04]  /*0530*/  @!P0 FMUL R7, R7, 8388608 ;  /* 0x4b00000007078820 */ /* 0x000fc80000400000 */
[C---:B------:R-:W-:Y:S01]  /*0540*/  VIADD R2, R7.reuse, 0xc0d55555 ;  /* 0xc0d5555507027836 */ /* 0x040fe20000000000 */
[----:B------:R-:W-:-:S04]  /*0550*/  ISETP.GE.U32.AND P1, PT, R7, 0x7f800000, PT ;  /* 0x7f8000000700780c */ /* 0x000fc80003f26070 */
[----:B------:R-:W-:-:S04]  /*0560*/  LOP3.LUT R2, R2, 0xff800000, RZ, 0xc0, !PT ;  /* 0xff80000002027812 */ /* 0x000fc800078ec0ff */
[----:B------:R-:W-:Y:S01]  /*0570*/  I2FP.F32.S32 R6, R2 ;  /* 0x0000000200067245 */ /* 0x000fe20000201400 */
[----:B------:R-:W-:-:S04]  /*0580*/  IMAD.IADD R3, R7, 0x1, -R2 ;  /* 0x0000000107037824 */ /* 0x000fc800078e0a02 */
[----:B------:R-:W-:-:S04]  /*0590*/  FADD R8, R3, -1 ;  /* 0xbf80000003087421 */ /* 0x000fc80000000000 */
[C---:B------:R-:W-:Y:S01]  /*05a0*/  FFMA.FTZ R3, R8.reuse, -R5, 0.14084610342979431152 ;  /* 0x3e1039f608037423 */ /* 0x040fe20000010805 */
[----:B------:R-:W-:Y:S02]  /*05b0*/  FSEL R5, RZ, -23, P0 ;  /* 0xc1b80000ff057808 */ /* 0x000fe40000000000 */
[----:B------:R-:W-:Y:S01]  /*05c0*/  LOP3.LUT P0, RZ, R15, 0x10, RZ, 0xc0, !PT ;  /* 0x000000100fff7812 */ /* 0x000fe2000780c0ff */
[----:B------:R-:W-:Y:S02]  /*05d0*/  FFMA.FTZ R3, R8, R3, -0.12148627638816833496 ;  /* 0xbdf8cdcc08037423 */ /* 0x000fe40000010003 */
[----:B------:R-:W-:Y:S01]  /*05e0*/  FFMA.FTZ R5, R6, 1.1920928955078125e-07, R5 ;  /* 0x3400000006057823 */ /* 0x000fe20000010005 */
[----:B------:R-:W-:Y:S02]  /*05f0*/  @P1 IMAD.MOV.U32 R6, RZ, RZ, 0x7f800000 ;  /* 0x7f800000ff061424 */ /* 0x000fe400078e00ff */
[----:B------:R-:W-:Y:S01]  /*0600*/  FFMA.FTZ R3, R8, R3, 0.13980610668659210205 ;  /* 0x3e0f295508037423 */ /* 0x000fe20000010003 */
[----:B------:R-:W-:-:S03]  /*0610*/  ISETP.LT.AND P0, PT, R0, 0x10, !P0 ;  /* 0x000000100000780c */ /* 0x000fc60004701270 */
[----:B------:R-:W-:-:S04]  /*0620*/  FFMA.FTZ R3, R8, R3, -0.16684235632419586182 ;  /* 0xbe2ad8b908037423 */ /* 0x000fc80000010003 */
[----:B------:R-:W-:-:S04]  /*0630*/  FFMA.FTZ R3, R8, R3, 0.20012299716472625732 ;  /* 0x3e4ced0b08037423 */ /* 0x000fc80000010003 */
[----:B------:R-:W-:-:S04]  /*0640*/  FFMA.FTZ R3, R8, R3, -0.24999669194221496582 ;  /* 0xbe7fff2208037423 */ /* 0x000fc80000010003 */
[----:B------:R-:W-:-:S04]  /*0650*/  FFMA.FTZ R3, R8, R3, 0.33333182334899902344 ;  /* 0x3eaaaa7808037423 */ /* 0x000fc80000010003 */
[----:B------:R-:W-:-:S04]  /*0660*/  FFMA.FTZ R3, R8, R3, -0.5 ;  /* 0xbf00000008037423 */ /* 0x000fc80000010003 */
[C---:B------:R-:W-:Y:S02]  /*0670*/  FMUL R9, R8.reuse, R3 ;  /* 0x0000000308097220 */ /* 0x040fe40000400000 */
[----:B------:R-:W1:Y:S02]  /*0680*/  LDC.64 R2, c[0x0][0x220] ;  /* 0x00008800ff027b82 */ /* 0x000e640000000a00 */
[----:B------:R-:W-:-:S04]  /*0690*/  FFMA.FTZ R8, R8, R9, R8 ;  /* 0x0000000908087223 */ /* 0x000fc80000010008 */
[----:B------:R-:W-:Y:S01]  /*06a0*/  FFMA.FTZ R5, R5, 0.69314718246459960938, R8 ;  /* 0x3f31721805057823 */ /* 0x000fe20000010008 */
[C---:B------:R-:W-:Y:S01]  /*06b0*/  @P1 FFMA.FTZ R5, R7.reuse, R6, +INF ;  /* 0x7f80000007051423 */ /* 0x040fe20000010006 */
[----:B------:R-:W-:-:S04]  /*06c0*/  FSETP.NEU.AND P1, PT, R7, RZ, PT ;  /* 0x000000ff0700720b */ /* 0x000fc80003f2d000 */
[----:B------:R-:W-:Y:S01]  /*06d0*/  FSEL R5, R5, -INF , P1 ;  /* 0xff80000005057808 */ /* 0x000fe20000800000 */
[----:B-1----:R-:W-:-:S04]  /*06e0*/  IMAD.WIDE R2, R0, 0x4, R2 ;  /* 0x0000000400027825 */ /* 0x002fc800078e0202 */
[----:B--2---:R-:W-:-:S04]  /*06f0*/  FADD R4, R5, -R4 ;  /* 0x8000000405047221 */ /* 0x004fc80000000000 */
[----:B------:R-:W-:Y:S01]  /*0700*/  FADD R5, RZ, R4 ;  /* 0x00000004ff057221 */ /* 0x000fe20000000000 */
[----:B------:R-:W-:Y:S06]  /*0710*/  @!P0 EXIT ;  /* 0x000000000000894d */ /* 0x000fec0003800000 */
[----:B------:R-:W-:Y:S01]  /*0720*/  STG.E desc[UR4][R2.64], R5 ;  /* 0x0000000502007986 */ /* 0x000fe2000c101904 */
[----:B------:R-:W-:Y:S05]  /*0730*/  EXIT ;  /* 0x000000000000794d */ /* 0x000fea0003800000 */
.L_x_0:
[----:B------:R-:W-:-:S00]  /*0740*/  BRA `(.L_x_0) ;  /* 0xfffffffc00fc7947 */ /* 0x000fc0000383ffff */
[----:B------:R-:W-:-:S00]  /*0750*/  NOP ;  /* 0x0000000000007918 */ /* 0x000fc00000000000 */
        /* <DEDUP_REMOVED lines=10> */
.L_x_1:


//--------------------- .nv.global.init           --------------------------
	.section	.nv.global.init,"aw",@progbits
.nv.global.init:
	.type		_$_str,@object
	.size		_$_str,(.L_0 - _$_str)
_$_str:
        /*0000*/ 	.byte	0x5f, 0x5f, 0x43, 0x55, 0x44, 0x41, 0x5f, 0x46, 0x54, 0x5a, 0x00
.L_0:


//--------------------- .nv.constant0.triton_poi_fused_argmax_nll_loss2d_forward_1 --------------------------
	.section	.nv.constant0.triton_poi_fused_argmax_nll_loss2d_forward_1,"a",@progbits
	.sectionflags	@""
	.align	4
.nv.constant0.triton_poi_fused_argmax_nll_loss2d_forward_1:
	.zero		556
